//
// Generated by NVIDIA NVVM Compiler
//
// Compiler Build ID: CL-36424714
// Cuda compilation tools, release 13.0, V13.0.88
// Based on NVVM 20.0.0
//

.version 9.0
.target sm_100
.address_size 64

.func  (.param .b32 func_retval0) _Z6op_andjj
(
	.param .b32 _Z6op_andjj_param_0,
	.param .b32 _Z6op_andjj_param_1
)
;
.func  (.param .b32 func_retval0) _Z5op_orjj
(
	.param .b32 _Z5op_orjj_param_0,
	.param .b32 _Z5op_orjj_param_1
)
;
.func  (.param .b32 func_retval0) _Z6op_xorjj
(
	.param .b32 _Z6op_xorjj_param_0,
	.param .b32 _Z6op_xorjj_param_1
)
;
.func  (.param .b32 func_retval0) _Z6op_addjj
(
	.param .b32 _Z6op_addjj_param_0,
	.param .b32 _Z6op_addjj_param_1
)
;
.func  (.param .b32 func_retval0) _Z6op_subjj
(
	.param .b32 _Z6op_subjj_param_0,
	.param .b32 _Z6op_subjj_param_1
)
;
.func  (.param .b32 func_retval0) _Z6op_muljj
(
	.param .b32 _Z6op_muljj_param_0,
	.param .b32 _Z6op_muljj_param_1
)
;
.func  (.param .b32 func_retval0) _Z6op_notj
(
	.param .b32 _Z6op_notj_param_0
)
;
.global .align 8 .u64 DSLPointers[7] = {_Z6op_andjj, _Z5op_orjj, _Z6op_xorjj, _Z6op_addjj, _Z6op_subjj, _Z6op_muljj, _Z6op_notj};

.func  (.param .b32 func_retval0) _Z6op_andjj(
	.param .b32 _Z6op_andjj_param_0,
	.param .b32 _Z6op_andjj_param_1
)
{
	.reg .b32 	%r<4>;

	ld.param.u32 	%r1, [_Z6op_andjj_param_0];
	ld.param.u32 	%r2, [_Z6op_andjj_param_1];
	and.b32  	%r3, %r2, %r1;
	st.param.b32 	[func_retval0], %r3;
	ret;

}
.func  (.param .b32 func_retval0) _Z5op_orjj(
	.param .b32 _Z5op_orjj_param_0,
	.param .b32 _Z5op_orjj_param_1
)
{
	.reg .b32 	%r<4>;

	ld.param.u32 	%r1, [_Z5op_orjj_param_0];
	ld.param.u32 	%r2, [_Z5op_orjj_param_1];
	or.b32  	%r3, %r2, %r1;
	st.param.b32 	[func_retval0], %r3;
	ret;

}
.func  (.param .b32 func_retval0) _Z6op_xorjj(
	.param .b32 _Z6op_xorjj_param_0,
	.param .b32 _Z6op_xorjj_param_1
)
{
	.reg .b32 	%r<4>;

	ld.param.u32 	%r1, [_Z6op_xorjj_param_0];
	ld.param.u32 	%r2, [_Z6op_xorjj_param_1];
	xor.b32  	%r3, %r2, %r1;
	st.param.b32 	[func_retval0], %r3;
	ret;

}
.func  (.param .b32 func_retval0) _Z6op_addjj(
	.param .b32 _Z6op_addjj_param_0,
	.param .b32 _Z6op_addjj_param_1
)
{
	.reg .b32 	%r<4>;

	ld.param.u32 	%r1, [_Z6op_addjj_param_0];
	ld.param.u32 	%r2, [_Z6op_addjj_param_1];
	add.s32 	%r3, %r2, %r1;
	st.param.b32 	[func_retval0], %r3;
	ret;

}
.func  (.param .b32 func_retval0) _Z6op_subjj(
	.param .b32 _Z6op_subjj_param_0,
	.param .b32 _Z6op_subjj_param_1
)
{
	.reg .b32 	%r<4>;

	ld.param.u32 	%r1, [_Z6op_subjj_param_0];
	ld.param.u32 	%r2, [_Z6op_subjj_param_1];
	sub.s32 	%r3, %r1, %r2;
	st.param.b32 	[func_retval0], %r3;
	ret;

}
.func  (.param .b32 func_retval0) _Z6op_muljj(
	.param .b32 _Z6op_muljj_param_0,
	.param .b32 _Z6op_muljj_param_1
)
{
	.reg .b32 	%r<4>;

	ld.param.u32 	%r1, [_Z6op_muljj_param_0];
	ld.param.u32 	%r2, [_Z6op_muljj_param_1];
	mul.lo.s32 	%r3, %r2, %r1;
	st.param.b32 	[func_retval0], %r3;
	ret;

}
.func  (.param .b32 func_retval0) _Z6op_notj(
	.param .b32 _Z6op_notj_param_0
)
{
	.reg .b32 	%r<3>;

	ld.param.u32 	%r1, [_Z6op_notj_param_0];
	not.b32 	%r2, %r1;
	st.param.b32 	[func_retval0], %r2;
	ret;

}


// ===== COMPILED SASS (sm_100) =====

	.target	sm_100

	.elftype	@"ET_EXEC"


//--------------------- .note.nv.tkinfo           --------------------------
	.section	.note.nv.tkinfo,"",@"SHT_NOTE"
	.sectionflags	@"SHF_NOTE_NV_TKINFO"
	.tkinfo
        /*0018*/ 	.word	0x00000002
        /*0030*/ 	.string	""
        /*0030*/ 	.string	"ptxas"
        /*0030*/ 	.string	"Cuda compilation tools, release 13.0, V13.0.88"
        /*0030*/ 	.string	"Build cuda_13.0.r13.0/compiler.36424714_0"
        /*0030*/ 	.string	"-arch sm_100 -m 64 "



//--------------------- .note.nv.cuinfo           --------------------------
	.section	.note.nv.cuinfo,"",@"SHT_NOTE"
	.sectionflags	@"SHF_NOTE_NV_CUINFO"
        /*0018*/ 	.short	0x0002
        /*001a*/ 	.short	0x0064
        /*001c*/ 	.short	0x0082
	.zero		2


//--------------------- .nv.info                  --------------------------
	.section	.nv.info,"",@"SHT_CUDA_INFO"
	.align	4


	//----- nvinfo : EIATTR_MERCURY_ISA_VERSION
	.align		4
        /*0000*/ 	.byte	0x03, 0x5f
        /*0002*/ 	.short	0x0101


//--------------------- .nv.compat                --------------------------
	.section	.nv.compat,"",@"SHT_CUDA_COMPAT_INFO"
	.align	4
        /*0000*/ 	.byte	0x02, 0x09, 0x00, 0x00, 0x02, 0x02, 0x01, 0x00, 0x02, 0x05, 0x05, 0x00, 0x03, 0x07, 0x01, 0x01
        /*0010*/ 	.byte	0x02, 0x03, 0x00, 0x00, 0x02, 0x06, 0x01, 0x00, 0x04, 0x0b, 0x08, 0x00, 0x00, 0x00, 0x00, 0x00
        /*0020*/ 	.byte	0x00, 0x00, 0x00, 0x00


//--------------------- .nv.callgraph             --------------------------
	.section	.nv.callgraph,"",@"SHT_CUDA_CALLGRAPH"
	.align	4
	.sectionentsize	8
	.align		4
        /*0000*/ 	.word	0x00000000
	.align		4
        /*0004*/ 	.word	0xffffffff
	.align		4
        /*0008*/ 	.word	0x00000000
	.align		4
        /*000c*/ 	.word	0xfffffffe
	.align		4
        /*0010*/ 	.word	0x00000000
	.align		4
        /*0014*/ 	.word	0xfffffffd
	.align		4
        /*0018*/ 	.word	0x00000000
	.align		4
        /*001c*/ 	.word	0xfffffffc


//--------------------- .nv.constant4             --------------------------
	.section	.nv.constant4,"a",@progbits
	.align	8
	.align		8
.nv.constant4:
        /*0000*/ 	.dword	DSLPointers


//--------------------- .nv.global.init           --------------------------
	.section	.nv.global.init,"aw",@progbits
	.align	8
.nv.global.init:
	.type		DSLPointers,@object
	.size		DSLPointers,(.L_0 - DSLPointers)
DSLPointers:
        /*0000*/ 	.byte	0x01, 0x00, 0x00, 0x00, 0x00, 0x00, 0x00, 0x00, 0x02, 0x00, 0x00, 0x00, 0x00, 0x00, 0x00, 0x00
        /*0010*/ 	.byte	0x03, 0x00, 0x00, 0x00, 0x00, 0x00, 0x00, 0x00, 0x04, 0x00, 0x00, 0x00, 0x00, 0x00, 0x00, 0x00
        /*0020*/ 	.byte	0x05, 0x00, 0x00, 0x00, 0x00, 0x00, 0x00, 0x00, 0x06, 0x00, 0x00, 0x00, 0x00, 0x00, 0x00, 0x00
        /*0030*/ 	.byte	0x07, 0x00, 0x00, 0x00, 0x00, 0x00, 0x00, 0x00
.L_0:


//--------------------- .nv.shared.reserved.0     --------------------------
	.section	.nv.shared.reserved.0,"aw",@nobits
	.weak		__nv_reservedSMEM_offset_0_alias
	.size		__nv_reservedSMEM_offset_0_alias, 0, 64
	.other		__nv_reservedSMEM_offset_0_alias,@"STO_CUDA_RESERVED_SHARED STV_DEFAULT"
__nv_reservedSMEM_offset_0_alias:
	.zero		0
	.zero		64


//--------------------- SYMBOLS --------------------------

	.type		.nv.reservedSmem.offset0,@object
	.size		.nv.reservedSmem.offset0,0x4
